	.headerflags	@"EF_CUDA_TEXMODE_UNIFIED EF_CUDA_64BIT_ADDRESS EF_CUDA_ACCELERATORS EF_CUDA_SM90 EF_CUDA_VIRTUAL_SM(EF_CUDA_SM90)"
	.elftype	@"ET_EXEC"


//--------------------- .nv.info                  --------------------------
	.section	.nv.info,"",@"SHT_CUDA_INFO"
	.align	4


	//----- nvinfo : EIATTR_REGCOUNT
	.align		4
        /*0000*/ 	.byte	0x04, 0x2f
        /*0002*/ 	.short	(.L_1 - .L_0)
	.align		4
.L_0:
        /*0004*/ 	.word	index@(triton_poi_fused_cat_2)
        /*0008*/ 	.word	0x0000001d


	//----- nvinfo : EIATTR_MIN_STACK_SIZE
	.align		4
.L_1:
        /*000c*/ 	.byte	0x04, 0x12
        /*000e*/ 	.short	(.L_3 - .L_2)
	.align		4
.L_2:
        /*0010*/ 	.word	index@(triton_poi_fused_cat_2)
        /*0014*/ 	.word	0x00000000


	//----- nvinfo : EIATTR_FRAME_SIZE
	.align		4
.L_3:
        /*0018*/ 	.byte	0x04, 0x11
        /*001a*/ 	.short	(.L_5 - .L_4)
	.align		4
.L_4:
        /*001c*/ 	.word	index@(triton_poi_fused_cat_2)
        /*0020*/ 	.word	0x00000000


	//----- nvinfo : EIATTR_MIN_STACK_SIZE
	.align		4
.L_5:
        /*0024*/ 	.byte	0x04, 0x12
        /*0026*/ 	.short	(.L_7 - .L_6)
	.align		4
.L_6:
        /*0028*/ 	.word	index@(triton_poi_fused_cat_2)
        /*002c*/ 	.word	0x00000000
.L_7:


//--------------------- .nv.info.triton_poi_fused_cat_2 --------------------------
	.section	.nv.info.triton_poi_fused_cat_2,"",@"SHT_CUDA_INFO"
	.sectionflags	@""
	.align	4


	//----- nvinfo : EIATTR_CUDA_API_VERSION
	.align		4
        /*0000*/ 	.byte	0x04, 0x37
        /*0002*/ 	.short	(.L_9 - .L_8)
.L_8:
        /*0004*/ 	.word	0x0000007c


	//----- nvinfo : EIATTR_KPARAM_INFO
	.align		4
.L_9:
        /*0008*/ 	.byte	0x04, 0x17
        /*000a*/ 	.short	(.L_11 - .L_10)
.L_10:
        /*000c*/ 	.word	0x00000000
        /*0010*/ 	.short	0x0009
        /*0012*/ 	.short	0x0048
        /*0014*/ 	.byte	0x00, 0xf0, 0x11, 0x00


	//----- nvinfo : EIATTR_KPARAM_INFO
	.align		4
.L_11:
        /*0018*/ 	.byte	0x04, 0x17
        /*001a*/ 	.short	(.L_13 - .L_12)
.L_12:
        /*001c*/ 	.word	0x00000000
        /*0020*/ 	.short	0x0008
        /*0022*/ 	.short	0x0040
        /*0024*/ 	.byte	0x00, 0xf4, 0x21, 0x00


	//----- nvinfo : EIATTR_KPARAM_INFO
	.align		4
.L_13:
        /*0028*/ 	.byte	0x04, 0x17
        /*002a*/ 	.short	(.L_15 - .L_14)
.L_14:
        /*002c*/ 	.word	0x00000000
        /*0030*/ 	.short	0x0007
        /*0032*/ 	.short	0x0038
        /*0034*/ 	.byte	0x00, 0xf4, 0x21, 0x00


	//----- nvinfo : EIATTR_KPARAM_INFO
	.align		4
.L_15:
        /*0038*/ 	.byte	0x04, 0x17
        /*003a*/ 	.short	(.L_17 - .L_16)
.L_16:
        /*003c*/ 	.word	0x00000000
        /*0040*/ 	.short	0x0006
        /*0042*/ 	.short	0x0030
        /*0044*/ 	.byte	0x00, 0xf4, 0x21, 0x00


	//----- nvinfo : EIATTR_KPARAM_INFO
	.align		4
.L_17:
        /*0048*/ 	.byte	0x04, 0x17
        /*004a*/ 	.short	(.L_19 - .L_18)
.L_18:
        /*004c*/ 	.word	0x00000000
        /*0050*/ 	.short	0x0005
        /*0052*/ 	.short	0x0028
        /*0054*/ 	.byte	0x00, 0xf4, 0x21, 0x00


	//----- nvinfo : EIATTR_KPARAM_INFO
	.align		4
.L_19:
        /*0058*/ 	.byte	0x04, 0x17
        /*005a*/ 	.short	(.L_21 - .L_20)
.L_20:
        /*005c*/ 	.word	0x00000000
        /*0060*/ 	.short	0x0004
        /*0062*/ 	.short	0x0020
        /*0064*/ 	.byte	0x00, 0xf4, 0x21, 0x00


	//----- nvinfo : EIATTR_KPARAM_INFO
	.align		4
.L_21:
        /*0068*/ 	.byte	0x04, 0x17
        /*006a*/ 	.short	(.L_23 - .L_22)
.L_22:
        /*006c*/ 	.word	0x00000000
        /*0070*/ 	.short	0x0003
        /*0072*/ 	.short	0x0018
        /*0074*/ 	.byte	0x00, 0xf4, 0x21, 0x00


	//----- nvinfo : EIATTR_KPARAM_INFO
	.align		4
.L_23:
        /*0078*/ 	.byte	0x04, 0x17
        /*007a*/ 	.short	(.L_25 - .L_24)
.L_24:
        /*007c*/ 	.word	0x00000000
        /*0080*/ 	.short	0x0002
        /*0082*/ 	.short	0x0010
        /*0084*/ 	.byte	0x00, 0xf4, 0x21, 0x00


	//----- nvinfo : EIATTR_KPARAM_INFO
	.align		4
.L_25:
        /*0088*/ 	.byte	0x04, 0x17
        /*008a*/ 	.short	(.L_27 - .L_26)
.L_26:
        /*008c*/ 	.word	0x00000000
        /*0090*/ 	.short	0x0001
        /*0092*/ 	.short	0x0008
        /*0094*/ 	.byte	0x00, 0xf4, 0x21, 0x00


	//----- nvinfo : EIATTR_KPARAM_INFO
	.align		4
.L_27:
        /*0098*/ 	.byte	0x04, 0x17
        /*009a*/ 	.short	(.L_29 - .L_28)
.L_28:
        /*009c*/ 	.word	0x00000000
        /*00a0*/ 	.short	0x0000
        /*00a2*/ 	.short	0x0000
        /*00a4*/ 	.byte	0x00, 0xf4, 0x21, 0x00


	//----- nvinfo : EIATTR_SPARSE_MMA_MASK
	.align		4
.L_29:
        /*00a8*/ 	.byte	0x03, 0x50
        /*00aa*/ 	.short	0x0000


	//----- nvinfo : EIATTR_MAXREG_COUNT
	.align		4
        /*00ac*/ 	.byte	0x03, 0x1b
        /*00ae*/ 	.short	0x00ff


	//----- nvinfo : EIATTR_EXIT_INSTR_OFFSETS
	.align		4
        /*00b0*/ 	.byte	0x04, 0x1c
        /*00b2*/ 	.short	(.L_31 - .L_30)


	//   ....[0]....
.L_30:
        /*00b4*/ 	.word	0x00000790


	//   ....[1]....
        /*00b8*/ 	.word	0x000007b0


	//----- nvinfo : EIATTR_REQNTID
	.align		4
.L_31:
        /*00bc*/ 	.byte	0x04, 0x10
        /*00be*/ 	.short	(.L_33 - .L_32)
.L_32:
        /*00c0*/ 	.word	0x00000080
        /*00c4*/ 	.word	0x00000001
        /*00c8*/ 	.word	0x00000001


	//----- nvinfo : EIATTR_CBANK_PARAM_SIZE
	.align		4
.L_33:
        /*00cc*/ 	.byte	0x03, 0x19
        /*00ce*/ 	.short	0x004c


	//----- nvinfo : EIATTR_PARAM_CBANK
	.align		4
        /*00d0*/ 	.byte	0x04, 0x0a
        /*00d2*/ 	.short	(.L_35 - .L_34)
	.align		4
.L_34:
        /*00d4*/ 	.word	index@(.nv.constant0.triton_poi_fused_cat_2)
        /*00d8*/ 	.short	0x0210
        /*00da*/ 	.short	0x004c


	//----- nvinfo : EIATTR_SW_WAR
	.align		4
.L_35:
        /*00dc*/ 	.byte	0x04, 0x36
        /*00de*/ 	.short	(.L_37 - .L_36)
.L_36:
        /*00e0*/ 	.word	0x00000008
.L_37:


//--------------------- .nv.callgraph             --------------------------
	.section	.nv.callgraph,"",@"SHT_CUDA_CALLGRAPH"
	.align	4
	.sectionentsize	8
	.align		4
        /*0000*/ 	.word	0x00000000
	.align		4
        /*0004*/ 	.word	0xffffffff
	.align		4
        /*0008*/ 	.word	0x00000000
	.align		4
        /*000c*/ 	.word	0xfffffffe
	.align		4
        /*0010*/ 	.word	0x00000000
	.align		4
        /*0014*/ 	.word	0xfffffffd
	.align		4
        /*0018*/ 	.word	0x00000000
	.align		4
        /*001c*/ 	.word	0xfffffffc


//--------------------- .text.triton_poi_fused_cat_2 --------------------------
	.section	.text.triton_poi_fused_cat_2,"ax",@progbits
	.align	128
        .global         triton_poi_fused_cat_2
        .type           triton_poi_fused_cat_2,@function
        .size           triton_poi_fused_cat_2,(.L_x_1 - triton_poi_fused_cat_2)
        .other          triton_poi_fused_cat_2,@"STO_CUDA_ENTRY STV_DEFAULT"
triton_poi_fused_cat_2:
.text.triton_poi_fused_cat_2:
[----:B------:R-:W0:Y:S01]  /*0000*/  LDC R1, c[0x0][0x28] ;  /* 0x00000a00ff017b82 */ /* 0x000e220000000800 */
[----:B------:R-:W1:Y:S01]  /*0010*/  S2R R0, SR_TID.X ;  /* 0x0000000000007919 */ /* 0x000e620000002100 */
[----:B------:R-:W2:Y:S01]  /*0020*/  S2R R5, SR_CTAID.X ;  /* 0x0000000000057919 */ /* 0x000ea20000002500 */
[----:B------:R-:W-:Y:S01]  /*0030*/  IMAD.MOV.U32 R20, RZ, RZ, RZ ;  /* 0x000000ffff147224 */ /* 0x000fe200078e00ff */
[----:B------:R-:W-:Y:S01]  /*0040*/  ULDC.64 UR4, c[0x0][0x208] ;  /* 0x0000820000047ab9 */ /* 0x000fe20000000a00 */
[----:B------:R-:W-:-:S03]  /*0050*/  IMAD.MOV.U32 R22, RZ, RZ, RZ ;  /* 0x000000ffff167224 */ /* 0x000fc600078e00ff */
[----:B------:R-:W3:Y:S08]  /*0060*/  LDC.64 R24, c[0x0][0x230] ;  /* 0x00008c00ff187b82 */ /* 0x000ef00000000a00 */
[----:B------:R-:W4:Y:S01]  /*0070*/  LDC.64 R8, c[0x0][0x238] ;  /* 0x00008e00ff087b82 */ /* 0x000f220000000a00 */
[----:B-1----:R-:W-:Y:S01]  /*0080*/  IMAD.SHL.U32 R0, R0, 0x2, RZ ;  /* 0x0000000200007824 */ /* 0x002fe200078e00ff */
[----:B--2---:R-:W-:-:S04]  /*0090*/  SHF.R.S32.HI R3, RZ, 0x17, R5 ;  /* 0x00000017ff037819 */ /* 0x004fc80000011405 */
[----:B------:R-:W-:Y:S02]  /*00a0*/  LOP3.LUT R0, R0, 0xfe, RZ, 0xc0, !PT ;  /* 0x000000fe00007812 */ /* 0x000fe400078ec0ff */
[----:B------:R-:W-:-:S03]  /*00b0*/  SGXT R3, R3, 0x1 ;  /* 0x000000010303781a */ /* 0x000fc60000000200 */
[----:B------:R-:W-:-:S05]  /*00c0*/  IMAD R18, R5, 0x100, R0 ;  /* 0x0000010005127824 */ /* 0x000fca00078e0200 */
[-C--:B------:R-:W-:Y:S02]  /*00d0*/  LEA.HI R0, R3, R18.reuse, RZ, 0x4 ;  /* 0x0000001203007211 */ /* 0x080fe400078f20ff */
[----:B------:R-:W1:Y:S01]  /*00e0*/  LDC.64 R2, c[0x0][0x220] ;  /* 0x00008800ff027b82 */ /* 0x000e620000000a00 */
[----:B------:R-:W-:Y:S02]  /*00f0*/  SHF.R.S32.HI R11, RZ, 0x1f, R18 ;  /* 0x0000001fff0b7819 */ /* 0x000fe40000011412 */
[----:B------:R-:W-:Y:S02]  /*0100*/  SHF.R.S32.HI R23, RZ, 0x4, R0 ;  /* 0x00000004ff177819 */ /* 0x000fe40000011400 */
[----:B------:R-:W-:Y:S02]  /*0110*/  LOP3.LUT R7, R0, 0xfffffff0, RZ, 0xc0, !PT ;  /* 0xfffffff000077812 */ /* 0x000fe400078ec0ff */
[----:B------:R-:W-:Y:S02]  /*0120*/  LEA.HI R4, R23, R23, RZ, 0x4 ;  /* 0x0000001717047211 */ /* 0x000fe400078f20ff */
[----:B------:R-:W-:Y:S01]  /*0130*/  LEA.HI R11, R11, R18, RZ, 0x8 ;  /* 0x000000120b0b7211 */ /* 0x000fe200078f40ff */
[----:B------:R-:W-:Y:S01]  /*0140*/  IMAD.IADD R0, R18, 0x1, -R7 ;  /* 0x0000000112007824 */ /* 0x000fe200078e0a07 */
[----:B------:R-:W-:Y:S01]  /*0150*/  LOP3.LUT R4, R4, 0xfffffff0, RZ, 0xc0, !PT ;  /* 0xfffffff004047812 */ /* 0x000fe200078ec0ff */
[----:B------:R-:W2:Y:S01]  /*0160*/  LDC.64 R6, c[0x0][0x240] ;  /* 0x00009000ff067b82 */ /* 0x000ea20000000a00 */
[----:B------:R-:W-:-:S03]  /*0170*/  SHF.R.S32.HI R21, RZ, 0x8, R11 ;  /* 0x00000008ff157819 */ /* 0x000fc6000001140b */
[----:B------:R-:W-:Y:S02]  /*0180*/  IMAD.IADD R23, R23, 0x1, -R4 ;  /* 0x0000000117177824 */ /* 0x000fe400078e0a04 */
[----:B------:R-:W-:Y:S02]  /*0190*/  IMAD R0, R21, 0x40, R0 ;  /* 0x0000004015007824 */ /* 0x000fe400078e0200 */
[----:B------:R-:W5:Y:S01]  /*01a0*/  LDC.64 R4, c[0x0][0x228] ;  /* 0x00008a00ff047b82 */ /* 0x000f620000000a00 */
[C---:B------:R-:W-:Y:S01]  /*01b0*/  LOP3.LUT R10, R23.reuse, 0xfffffffc, RZ, 0xc0, !PT ;  /* 0xfffffffc170a7812 */ /* 0x040fe200078ec0ff */
[----:B------:R-:W-:-:S03]  /*01c0*/  VIADD R15, R23, 0xfffffffc ;  /* 0xfffffffc170f7836 */ /* 0x000fc60000000000 */
[----:B------:R-:W-:Y:S01]  /*01d0*/  ISETP.NE.AND P0, PT, R10, 0x4, PT ;  /* 0x000000040a00780c */ /* 0x000fe20003f05270 */
[----:B------:R-:W-:-:S03]  /*01e0*/  IMAD R13, R15, 0x10, R0 ;  /* 0x000000100f0d7824 */ /* 0x000fc600078e0200 */
[----:B------:R-:W-:Y:S01]  /*01f0*/  ISETP.LT.AND P4, PT, R18, 0x400, !P0 ;  /* 0x000004001200780c */ /* 0x000fe20004781270 */
[----:B-1----:R-:W-:Y:S01]  /*0200*/  IMAD.WIDE R12, R13, 0x4, R2 ;  /* 0x000000040d0c7825 */ /* 0x002fe200078e0202 */
[----:B------:R-:W-:-:S11]  /*0210*/  CS2R R2, SRZ ;  /* 0x0000000000027805 */ /* 0x000fd6000001ff00 */
[----:B------:R-:W2:Y:S01]  /*0220*/  @P4 LDG.E.64 R2, desc[UR4][R12.64] ;  /* 0x000000040c024981 */ /* 0x000ea2000c1e1b00 */
[----:B-----5:R-:W-:-:S05]  /*0230*/  IMAD.WIDE R14, R15, 0x4, R4 ;  /* 0x000000040f0e7825 */ /* 0x020fca00078e0204 */
[----:B------:R-:W5:Y:S04]  /*0240*/  @P4 LDG.E.EL R20, desc[UR4][R14.64] ;  /* 0x000000040e144981 */ /* 0x000f68000c2e1900 */
[----:B------:R1:W5:Y:S01]  /*0250*/  @P4 LDG.E.EL R22, desc[UR4][R14.64] ;  /* 0x000000040e164981 */ /* 0x000362000c2e1900 */
[----:B------:R-:W-:Y:S01]  /*0260*/  IMAD R0, R23, 0x10, R0 ;  /* 0x0000001017007824 */ /* 0x000fe200078e0200 */
[----:B------:R-:W-:Y:S01]  /*0270*/  ISETP.NE.AND P1, PT, R10, 0x8, PT ;  /* 0x000000080a00780c */ /* 0x000fe20003f25270 */
[----:B------:R-:W-:Y:S01]  /*0280*/  IMAD.MOV.U32 R19, RZ, RZ, RZ ;  /* 0x000000ffff137224 */ /* 0x000fe200078e00ff */
[----:B------:R-:W-:Y:S01]  /*0290*/  LOP3.LUT R17, R11, 0xffffff00, RZ, 0xc0, !PT ;  /* 0xffffff000b117812 */ /* 0x000fe200078ec0ff */
[----:B------:R-:W-:Y:S01]  /*02a0*/  VIADD R5, R0, 0xffffff80 ;  /* 0xffffff8000057836 */ /* 0x000fe20000000000 */
[----:B------:R-:W-:-:S02]  /*02b0*/  ISETP.LT.AND P5, PT, R18, 0x400, !P1 ;  /* 0x000004001200780c */ /* 0x000fc40004fa1270 */
[----:B------:R-:W-:Y:S02]  /*02c0*/  CS2R R10, SRZ ;  /* 0x00000000000a7805 */ /* 0x000fe4000001ff00 */
[----:B------:R-:W-:Y:S01]  /*02d0*/  ISETP.GT.AND P2, PT, R23, 0xb, PT ;  /* 0x0000000b1700780c */ /* 0x000fe20003f44270 */
[----:B---3--:R-:W-:Y:S01]  /*02e0*/  IMAD.WIDE R24, R5, 0x4, R24 ;  /* 0x0000000405187825 */ /* 0x008fe200078e0218 */
[----:B-1----:R-:W1:Y:S02]  /*02f0*/  LDC.64 R14, c[0x0][0x210] ;  /* 0x00008400ff0e7b82 */ /* 0x002e640000000a00 */
[----:B------:R-:W-:Y:S01]  /*0300*/  ISETP.LT.AND P6, PT, R18, 0x400, P2 ;  /* 0x000004001200780c */ /* 0x000fe200017c1270 */
[----:B----4-:R-:W-:-:S04]  /*0310*/  IMAD.WIDE R8, R23, 0x4, R8 ;  /* 0x0000000417087825 */ /* 0x010fc800078e0208 */
[----:B------:R-:W-:Y:S01]  /*0320*/  VIADD R13, R0, 0xffffff40 ;  /* 0xffffff40000d7836 */ /* 0x000fe20000000000 */
[----:B------:R-:W3:Y:S01]  /*0330*/  LDC.64 R4, c[0x0][0x248] ;  /* 0x00009200ff047b82 */ /* 0x000ee20000000a00 */
[----:B------:R-:W-:Y:S01]  /*0340*/  IMAD.MOV.U32 R0, RZ, RZ, RZ ;  /* 0x000000ffff007224 */ /* 0x000fe200078e00ff */
[----:B------:R-:W4:Y:S01]  /*0350*/  @P5 LDG.E.EL R19, desc[UR4][R8.64+-0x20] ;  /* 0xffffe00408135981 */ /* 0x000f22000c2e1900 */
[----:B--2---:R-:W-:-:S03]  /*0360*/  IMAD.WIDE R6, R13, 0x4, R6 ;  /* 0x000000040d067825 */ /* 0x004fc600078e0206 */
[----:B------:R2:W4:Y:S01]  /*0370*/  @P5 LDG.E.64 R10, desc[UR4][R24.64] ;  /* 0x00000004180a5981 */ /* 0x000522000c1e1b00 */
[----:B------:R-:W-:Y:S01]  /*0380*/  IMAD.IADD R26, R18, 0x1, -R17 ;  /* 0x00000001121a7824 */ /* 0x000fe200078e0a11 */
[----:B------:R-:W1:Y:S01]  /*0390*/  LDC.64 R12, c[0x0][0x218] ;  /* 0x00008600ff0c7b82 */ /* 0x000e620000000a00 */
[----:B------:R-:W-:Y:S01]  /*03a0*/  CS2R R16, SRZ ;  /* 0x0000000000107805 */ /* 0x000fe2000001ff00 */
[----:B------:R1:W4:Y:S01]  /*03b0*/  @P5 LDG.E.EL R0, desc[UR4][R8.64+-0x20] ;  /* 0xffffe00408005981 */ /* 0x000322000c2e1900 */
[----:B------:R-:W-:Y:S02]  /*03c0*/  IMAD R21, R21, 0x40, R26 ;  /* 0x0000004015157824 */ /* 0x000fe400078e021a */
[----:B------:R-:W-:Y:S02]  /*03d0*/  IMAD.MOV.U32 R26, RZ, RZ, RZ ;  /* 0x000000ffff1a7224 */ /* 0x000fe400078e00ff */
[----:B------:R1:W4:Y:S01]  /*03e0*/  @P6 LDG.E.64 R16, desc[UR4][R6.64] ;  /* 0x0000000406106981 */ /* 0x000322000c1e1b00 */
[----:B0-2---:R-:W-:-:S02]  /*03f0*/  IMAD.MOV.U32 R24, RZ, RZ, RZ ;  /* 0x000000ffff187224 */ /* 0x005fc400078e00ff */
[----:B---3--:R-:W-:-:S05]  /*0400*/  IMAD.WIDE R4, R23, 0x4, R4 ;  /* 0x0000000417047825 */ /* 0x008fca00078e0204 */
[----:B------:R-:W2:Y:S01]  /*0410*/  @P6 LDG.E.EL R24, desc[UR4][R4.64+-0x30] ;  /* 0xffffd00404186981 */ /* 0x000ea2000c2e1900 */
[----:B------:R-:W-:-:S03]  /*0420*/  ISETP.GE.AND P3, PT, R23, 0x4, PT ;  /* 0x000000041700780c */ /* 0x000fc60003f66270 */
[----:B------:R0:W3:Y:S01]  /*0430*/  @P6 LDG.E.EL R26, desc[UR4][R4.64+-0x30] ;  /* 0xffffd004041a6981 */ /* 0x0000e2000c2e1900 */
[----:B-1----:R-:W-:Y:S01]  /*0440*/  CS2R R8, SRZ ;  /* 0x0000000000087805 */ /* 0x002fe2000001ff00 */
[----:B------:R-:W-:Y:S01]  /*0450*/  IMAD.WIDE R12, R23, 0x4, R12 ;  /* 0x00000004170c7825 */ /* 0x000fe200078e020c */
[----:B------:R-:W-:-:S03]  /*0460*/  CS2R R6, SRZ ;  /* 0x0000000000067805 */ /* 0x000fc6000001ff00 */
[----:B------:R-:W-:Y:S01]  /*0470*/  IMAD.WIDE R14, R21, 0x4, R14 ;  /* 0x00000004150e7825 */ /* 0x000fe200078e020e */
[----:B------:R-:W-:Y:S02]  /*0480*/  SEL R2, R2, RZ, P4 ;  /* 0x000000ff02027207 */ /* 0x000fe40002000000 */
[----:B------:R-:W-:Y:S02]  /*0490*/  SEL R3, R3, RZ, P4 ;  /* 0x000000ff03037207 */ /* 0x000fe40002000000 */
[----:B-----5:R-:W-:Y:S02]  /*04a0*/  SEL R25, R20, RZ, P4 ;  /* 0x000000ff14197207 */ /* 0x020fe40002000000 */
[----:B------:R-:W-:Y:S02]  /*04b0*/  SEL R22, R22, RZ, P4 ;  /* 0x000000ff16167207 */ /* 0x000fe40002000000 */
[----:B------:R-:W-:-:S13]  /*04c0*/  ISETP.LT.AND P4, PT, R18, 0x400, !P3 ;  /* 0x000004001200780c */ /* 0x000fda0005f81270 */
[----:B------:R-:W5:Y:S04]  /*04d0*/  @P4 LDG.E.EL R8, desc[UR4][R12.64] ;  /* 0x000000040c084981 */ /* 0x000f68000c2e1900 */
[----:B------:R-:W5:Y:S04]  /*04e0*/  @P4 LDG.E.64 R6, desc[UR4][R14.64] ;  /* 0x000000040e064981 */ /* 0x000f68000c1e1b00 */
[----:B------:R3:W5:Y:S01]  /*04f0*/  @P4 LDG.E.EL R9, desc[UR4][R12.64] ;  /* 0x000000040c094981 */ /* 0x000762000c2e1900 */
[----:B----4-:R-:W-:Y:S02]  /*0500*/  SEL R19, R19, RZ, P5 ;  /* 0x000000ff13137207 */ /* 0x010fe40002800000 */
[----:B------:R-:W-:-:S02]  /*0510*/  SEL R10, R10, RZ, P5 ;  /* 0x000000ff0a0a7207 */ /* 0x000fc40002800000 */
[----:B------:R-:W-:Y:S02]  /*0520*/  SEL R11, R11, RZ, P5 ;  /* 0x000000ff0b0b7207 */ /* 0x000fe40002800000 */
[----:B------:R-:W-:Y:S01]  /*0530*/  SEL R0, R0, RZ, P5 ;  /* 0x000000ff00007207 */ /* 0x000fe20002800000 */
[C---:B0-----:R-:W-:Y:S01]  /*0540*/  FADD R4, R10.reuse, R19 ;  /* 0x000000130a047221 */ /* 0x041fe20000000000 */
[----:B------:R-:W-:-:S03]  /*0550*/  FSETP.GEU.AND P5, PT, R10, -R19, PT ;  /* 0x800000130a00720b */ /* 0x000fc60003fae000 */
[C---:B------:R-:W-:Y:S01]  /*0560*/  FADD R5, R11.reuse, R0 ;  /* 0x000000000b057221 */ /* 0x040fe20000000000 */
[----:B------:R-:W-:Y:S02]  /*0570*/  FSEL R4, R4, RZ, P5 ;  /* 0x000000ff04047208 */ /* 0x000fe40002800000 */
[----:B------:R-:W-:Y:S02]  /*0580*/  FSETP.GEU.AND P5, PT, R11, -R0, PT ;  /* 0x800000000b00720b */ /* 0x000fe40003fae000 */
[----:B------:R-:W-:Y:S01]  /*0590*/  SEL R17, R17, RZ, P6 ;  /* 0x000000ff11117207 */ /* 0x000fe20003000000 */
[----:B------:R-:W0:Y:S01]  /*05a0*/  LDC.64 R10, c[0x0][0x250] ;  /* 0x00009400ff0a7b82 */ /* 0x000e220000000a00 */
[----:B------:R-:W-:Y:S02]  /*05b0*/  SEL R16, R16, RZ, P6 ;  /* 0x000000ff10107207 */ /* 0x000fe40003000000 */
[----:B------:R-:W-:Y:S02]  /*05c0*/  FSEL R5, R5, RZ, P5 ;  /* 0x000000ff05057208 */ /* 0x000fe40002800000 */
[----:B--2---:R-:W-:-:S02]  /*05d0*/  SEL R24, R24, RZ, P6 ;  /* 0x000000ff18187207 */ /* 0x004fc40003000000 */
[----:B---3--:R-:W-:Y:S02]  /*05e0*/  SEL R13, R26, RZ, P6 ;  /* 0x000000ff1a0d7207 */ /* 0x008fe40003000000 */
[C---:B------:R-:W-:Y:S01]  /*05f0*/  FSETP.GEU.AND P5, PT, R17.reuse, -R24, PT ;  /* 0x800000181100720b */ /* 0x040fe20003fae000 */
[----:B------:R-:W-:Y:S01]  /*0600*/  FADD R24, R17, R24 ;  /* 0x0000001811187221 */ /* 0x000fe20000000000 */
[C---:B------:R-:W-:Y:S01]  /*0610*/  FSETP.GEU.AND P6, PT, R16.reuse, -R13, PT ;  /* 0x8000000d1000720b */ /* 0x040fe20003fce000 */
[----:B------:R-:W-:-:S03]  /*0620*/  FADD R0, R16, R13 ;  /* 0x0000000d10007221 */ /* 0x000fc60000000000 */
[----:B------:R-:W-:Y:S02]  /*0630*/  FSEL R24, R24, RZ, P5 ;  /* 0x000000ff18187208 */ /* 0x000fe40002800000 */
[C---:B------:R-:W-:Y:S01]  /*0640*/  FSETP.GEU.AND P5, PT, R2.reuse, -R25, PT ;  /* 0x800000190200720b */ /* 0x040fe20003fae000 */
[----:B------:R-:W-:Y:S01]  /*0650*/  FADD R25, R2, R25 ;  /* 0x0000001902197221 */ /* 0x000fe20000000000 */
[----:B------:R-:W-:Y:S02]  /*0660*/  FSEL R2, R0, RZ, P6 ;  /* 0x000000ff00027208 */ /* 0x000fe40003000000 */
[----:B------:R-:W-:Y:S02]  /*0670*/  @P1 FSEL R5, R24, RZ, P2 ;  /* 0x000000ff18051208 */ /* 0x000fe40001000000 */
[----:B------:R-:W-:Y:S02]  /*0680*/  @P1 FSEL R4, R2, RZ, P2 ;  /* 0x000000ff02041208 */ /* 0x000fe40001000000 */
[----:B------:R-:W-:-:S02]  /*0690*/  ISETP.GE.AND P2, PT, R18, 0x400, PT ;  /* 0x000004001200780c */ /* 0x000fc40003f46270 */
[C---:B------:R-:W-:Y:S01]  /*06a0*/  FSETP.GEU.AND P6, PT, R3.reuse, -R22, PT ;  /* 0x800000160300720b */ /* 0x040fe20003fce000 */
[----:B------:R-:W-:Y:S01]  /*06b0*/  FADD R3, R3, R22 ;  /* 0x0000001603037221 */ /* 0x000fe20000000000 */
[----:B------:R-:W-:Y:S01]  /*06c0*/  @!P0 FSEL R4, R25, RZ, P5 ;  /* 0x000000ff19048208 */ /* 0x000fe20002800000 */
[----:B0-----:R-:W-:-:S03]  /*06d0*/  IMAD.WIDE R10, R18, 0x4, R10 ;  /* 0x00000004120a7825 */ /* 0x001fc600078e020a */
[----:B------:R-:W-:Y:S02]  /*06e0*/  @!P0 FSEL R5, R3, RZ, P6 ;  /* 0x000000ff03058208 */ /* 0x000fe40003000000 */
[----:B-----5:R-:W-:Y:S02]  /*06f0*/  SEL R13, R8, RZ, P4 ;  /* 0x000000ff080d7207 */ /* 0x020fe40002000000 */
[----:B------:R-:W-:Y:S02]  /*0700*/  SEL R6, R6, RZ, P4 ;  /* 0x000000ff06067207 */ /* 0x000fe40002000000 */
[----:B------:R-:W-:Y:S02]  /*0710*/  SEL R7, R7, RZ, P4 ;  /* 0x000000ff07077207 */ /* 0x000fe40002000000 */
[----:B------:R-:W-:Y:S01]  /*0720*/  SEL R8, R9, RZ, P4 ;  /* 0x000000ff09087207 */ /* 0x000fe20002000000 */
[C---:B------:R-:W-:Y:S01]  /*0730*/  FADD R0, R6.reuse, R13 ;  /* 0x0000000d06007221 */ /* 0x040fe20000000000 */
[----:B------:R-:W-:-:S02]  /*0740*/  FSETP.GEU.AND P4, PT, R6, -R13, PT ;  /* 0x8000000d0600720b */ /* 0x000fc40003f8e000 */
[C---:B------:R-:W-:Y:S01]  /*0750*/  FSETP.GEU.AND P1, PT, R7.reuse, -R8, PT ;  /* 0x800000080700720b */ /* 0x040fe20003f2e000 */
[----:B------:R-:W-:Y:S01]  /*0760*/  FADD R2, R7, R8 ;  /* 0x0000000807027221 */ /* 0x000fe20000000000 */
[----:B------:R-:W-:-:S04]  /*0770*/  @!P3 FSEL R4, R0, RZ, P4 ;  /* 0x000000ff0004b208 */ /* 0x000fc80002000000 */
[----:B------:R-:W-:Y:S01]  /*0780*/  @!P3 FSEL R5, R2, RZ, P1 ;  /* 0x000000ff0205b208 */ /* 0x000fe20000800000 */
[----:B------:R-:W-:Y:S06]  /*0790*/  @P2 EXIT ;  /* 0x000000000000294d */ /* 0x000fec0003800000 */
[----:B------:R-:W-:Y:S01]  /*07a0*/  STG.E.64 desc[UR4][R10.64], R4 ;  /* 0x000000040a007986 */ /* 0x000fe2000c101b04 */
[----:B------:R-:W-:Y:S05]  /*07b0*/  EXIT ;  /* 0x000000000000794d */ /* 0x000fea0003800000 */
.L_x_0:
[----:B------:R-:W-:-:S00]  /*07c0*/  BRA `(.L_x_0) ;  /* 0xfffffffc00fc7947 */ /* 0x000fc0000383ffff */
[----:B------:R-:W-:-:S00]  /*07d0*/  NOP ;  /* 0x0000000000007918 */ /* 0x000fc00000000000 */
        /* <DEDUP_REMOVED lines=10> */
.L_x_1:


//--------------------- .nv.constant0.triton_poi_fused_cat_2 --------------------------
	.section	.nv.constant0.triton_poi_fused_cat_2,"a",@progbits
	.sectionflags	@""
	.align	4
.nv.constant0.triton_poi_fused_cat_2:
	.zero		604
